//
// Generated by NVIDIA NVVM Compiler
//
// Compiler Build ID: CL-36424714
// Cuda compilation tools, release 13.0, V13.0.88
// Based on NVVM 20.0.0
//

.version 9.0
.target sm_100
.address_size 64

	// .globl	_Z15transposeKernelPKfPfii
// _ZZ24transposeKernelOptimizedPKfPfiiE4tile has been demoted

.visible .entry _Z15transposeKernelPKfPfii(
	.param .u64 .ptr .align 1 _Z15transposeKernelPKfPfii_param_0,
	.param .u64 .ptr .align 1 _Z15transposeKernelPKfPfii_param_1,
	.param .u32 _Z15transposeKernelPKfPfii_param_2,
	.param .u32 _Z15transposeKernelPKfPfii_param_3
)
{
	.reg .pred 	%p<4>;
	.reg .b32 	%r<13>;
	.reg .b32 	%f<2>;
	.reg .b64 	%rd<9>;

	ld.param.u64 	%rd1, [_Z15transposeKernelPKfPfii_param_0];
	ld.param.u64 	%rd2, [_Z15transposeKernelPKfPfii_param_1];
	ld.param.u32 	%r3, [_Z15transposeKernelPKfPfii_param_2];
	ld.param.u32 	%r4, [_Z15transposeKernelPKfPfii_param_3];
	mov.u32 	%r5, %ctaid.y;
	mov.u32 	%r6, %ntid.y;
	mov.u32 	%r7, %tid.y;
	mad.lo.s32 	%r1, %r5, %r6, %r7;
	mov.u32 	%r8, %ctaid.x;
	mov.u32 	%r9, %ntid.x;
	mov.u32 	%r10, %tid.x;
	mad.lo.s32 	%r2, %r8, %r9, %r10;
	setp.ge.s32 	%p1, %r1, %r3;
	setp.ge.s32 	%p2, %r2, %r4;
	or.pred  	%p3, %p1, %p2;
	@%p3 bra 	$L__BB0_2;
	cvta.to.global.u64 	%rd3, %rd1;
	cvta.to.global.u64 	%rd4, %rd2;
	mad.lo.s32 	%r11, %r4, %r1, %r2;
	mul.wide.s32 	%rd5, %r11, 4;
	add.s64 	%rd6, %rd3, %rd5;
	ld.global.f32 	%f1, [%rd6];
	mad.lo.s32 	%r12, %r3, %r2, %r1;
	mul.wide.s32 	%rd7, %r12, 4;
	add.s64 	%rd8, %rd4, %rd7;
	st.global.f32 	[%rd8], %f1;
$L__BB0_2:
	ret;

}
	// .globl	_Z24transposeKernelOptimizedPKfPfii
.visible .entry _Z24transposeKernelOptimizedPKfPfii(
	.param .u64 .ptr .align 1 _Z24transposeKernelOptimizedPKfPfii_param_0,
	.param .u64 .ptr .align 1 _Z24transposeKernelOptimizedPKfPfii_param_1,
	.param .u32 _Z24transposeKernelOptimizedPKfPfii_param_2,
	.param .u32 _Z24transposeKernelOptimizedPKfPfii_param_3
)
{
	.reg .pred 	%p<7>;
	.reg .b32 	%r<25>;
	.reg .b32 	%f<3>;
	.reg .b64 	%rd<9>;
	// demoted variable
	.shared .align 4 .b8 _ZZ24transposeKernelOptimizedPKfPfiiE4tile[4224];
	ld.param.u64 	%rd1, [_Z24transposeKernelOptimizedPKfPfii_param_0];
	ld.param.u64 	%rd2, [_Z24transposeKernelOptimizedPKfPfii_param_1];
	ld.param.u32 	%r11, [_Z24transposeKernelOptimizedPKfPfii_param_2];
	ld.param.u32 	%r10, [_Z24transposeKernelOptimizedPKfPfii_param_3];
	mov.u32 	%r12, %ctaid.x;
	shl.b32 	%r1, %r12, 5;
	mov.u32 	%r2, %tid.x;
	add.s32 	%r3, %r1, %r2;
	mov.u32 	%r13, %ctaid.y;
	shl.b32 	%r4, %r13, 5;
	mov.u32 	%r5, %tid.y;
	add.s32 	%r14, %r4, %r5;
	setp.ge.s32 	%p1, %r3, %r10;
	setp.ge.s32 	%p2, %r14, %r11;
	or.pred  	%p3, %p1, %p2;
	@%p3 bra 	$L__BB1_2;
	cvta.to.global.u64 	%rd3, %rd1;
	mad.lo.s32 	%r15, %r10, %r14, %r3;
	mul.wide.s32 	%rd4, %r15, 4;
	add.s64 	%rd5, %rd3, %rd4;
	ld.global.f32 	%f1, [%rd5];
	mov.u32 	%r16, _ZZ24transposeKernelOptimizedPKfPfiiE4tile;
	mad.lo.s32 	%r17, %r5, 132, %r16;
	shl.b32 	%r18, %r2, 2;
	add.s32 	%r19, %r17, %r18;
	st.shared.f32 	[%r19], %f1;
$L__BB1_2:
	bar.sync 	0;
	add.s32 	%r7, %r4, %r2;
	add.s32 	%r8, %r1, %r5;
	setp.ge.s32 	%p4, %r7, %r11;
	setp.ge.s32 	%p5, %r8, %r10;
	or.pred  	%p6, %p4, %p5;
	@%p6 bra 	$L__BB1_4;
	mov.u32 	%r20, _ZZ24transposeKernelOptimizedPKfPfiiE4tile;
	mad.lo.s32 	%r21, %r2, 132, %r20;
	shl.b32 	%r22, %r5, 2;
	add.s32 	%r23, %r21, %r22;
	ld.shared.f32 	%f2, [%r23];
	mad.lo.s32 	%r24, %r11, %r8, %r7;
	cvta.to.global.u64 	%rd6, %rd2;
	mul.wide.s32 	%rd7, %r24, 4;
	add.s64 	%rd8, %rd6, %rd7;
	st.global.f32 	[%rd8], %f2;
$L__BB1_4:
	ret;

}


// ===== COMPILED SASS (sm_100) =====

	.target	sm_100

	.elftype	@"ET_EXEC"


//--------------------- .note.nv.tkinfo           --------------------------
	.section	.note.nv.tkinfo,"",@"SHT_NOTE"
	.sectionflags	@"SHF_NOTE_NV_TKINFO"
	.tkinfo
        /*0018*/ 	.word	0x00000002
        /*0030*/ 	.string	""
        /*0030*/ 	.string	"ptxas"
        /*0030*/ 	.string	"Cuda compilation tools, release 13.0, V13.0.88"
        /*0030*/ 	.string	"Build cuda_13.0.r13.0/compiler.36424714_0"
        /*0030*/ 	.string	"-arch sm_100 -m 64 "



//--------------------- .note.nv.cuinfo           --------------------------
	.section	.note.nv.cuinfo,"",@"SHT_NOTE"
	.sectionflags	@"SHF_NOTE_NV_CUINFO"
        /*0018*/ 	.short	0x0002
        /*001a*/ 	.short	0x0064
        /*001c*/ 	.short	0x0082
	.zero		2


//--------------------- .nv.info                  --------------------------
	.section	.nv.info,"",@"SHT_CUDA_INFO"
	.align	4


	//----- nvinfo : EIATTR_REGCOUNT
	.align		4
        /*0000*/ 	.byte	0x04, 0x2f
        /*0002*/ 	.short	(.L_1 - .L_0)
	.align		4
.L_0:
        /*0004*/ 	.word	index@(_Z15transposeKernelPKfPfii)
        /*0008*/ 	.word	0x0000000a


	//----- nvinfo : EIATTR_FRAME_SIZE
	.align		4
.L_1:
        /*000c*/ 	.byte	0x04, 0x11
        /*000e*/ 	.short	(.L_3 - .L_2)
	.align		4
.L_2:
        /*0010*/ 	.word	index@(_Z15transposeKernelPKfPfii)
        /*0014*/ 	.word	0x00000000


	//----- nvinfo : EIATTR_REGCOUNT
	.align		4
.L_3:
        /*0018*/ 	.byte	0x04, 0x2f
        /*001a*/ 	.short	(.L_5 - .L_4)
	.align		4
.L_4:
        /*001c*/ 	.word	index@(_Z24transposeKernelOptimizedPKfPfii)
        /*0020*/ 	.word	0x0000000c


	//----- nvinfo : EIATTR_FRAME_SIZE
	.align		4
.L_5:
        /*0024*/ 	.byte	0x04, 0x11
        /*0026*/ 	.short	(.L_7 - .L_6)
	.align		4
.L_6:
        /*0028*/ 	.word	index@(_Z24transposeKernelOptimizedPKfPfii)
        /*002c*/ 	.word	0x00000000


	//----- nvinfo : EIATTR_MIN_STACK_SIZE
	.align		4
.L_7:
        /*0030*/ 	.byte	0x04, 0x12
        /*0032*/ 	.short	(.L_9 - .L_8)
	.align		4
.L_8:
        /*0034*/ 	.word	index@(_Z24transposeKernelOptimizedPKfPfii)
        /*0038*/ 	.word	0x00000000


	//----- nvinfo : EIATTR_MIN_STACK_SIZE
	.align		4
.L_9:
        /*003c*/ 	.byte	0x04, 0x12
        /*003e*/ 	.short	(.L_11 - .L_10)
	.align		4
.L_10:
        /*0040*/ 	.word	index@(_Z15transposeKernelPKfPfii)
        /*0044*/ 	.word	0x00000000
.L_11:


//--------------------- .nv.compat                --------------------------
	.section	.nv.compat,"",@"SHT_CUDA_COMPAT_INFO"
	.align	4
        /*0000*/ 	.byte	0x02, 0x09, 0x00, 0x00, 0x02, 0x02, 0x01, 0x00, 0x02, 0x05, 0x05, 0x00, 0x03, 0x07, 0x01, 0x01
        /*0010*/ 	.byte	0x02, 0x03, 0x00, 0x00, 0x02, 0x06, 0x01, 0x00, 0x04, 0x0b, 0x08, 0x00, 0x09, 0x00, 0x00, 0x00
        /*0020*/ 	.byte	0x00, 0x00, 0x00, 0x00


//--------------------- .nv.info._Z24transposeKernelOptimizedPKfPfii --------------------------
	.section	.nv.info._Z24transposeKernelOptimizedPKfPfii,"",@"SHT_CUDA_INFO"
	.sectionflags	@""
	.align	4


	//----- nvinfo : EIATTR_CUDA_API_VERSION
	.align		4
        /*0000*/ 	.byte	0x04, 0x37
        /*0002*/ 	.short	(.L_13 - .L_12)
.L_12:
        /*0004*/ 	.word	0x00000082


	//----- nvinfo : EIATTR_KPARAM_INFO
	.align		4
.L_13:
        /*0008*/ 	.byte	0x04, 0x17
        /*000a*/ 	.short	(.L_15 - .L_14)
.L_14:
        /*000c*/ 	.word	0x00000000
        /*0010*/ 	.short	0x0003
        /*0012*/ 	.short	0x0014
        /*0014*/ 	.byte	0x00, 0xf0, 0x11, 0x00


	//----- nvinfo : EIATTR_KPARAM_INFO
	.align		4
.L_15:
        /*0018*/ 	.byte	0x04, 0x17
        /*001a*/ 	.short	(.L_17 - .L_16)
.L_16:
        /*001c*/ 	.word	0x00000000
        /*0020*/ 	.short	0x0002
        /*0022*/ 	.short	0x0010
        /*0024*/ 	.byte	0x00, 0xf0, 0x11, 0x00


	//----- nvinfo : EIATTR_KPARAM_INFO
	.align		4
.L_17:
        /*0028*/ 	.byte	0x04, 0x17
        /*002a*/ 	.short	(.L_19 - .L_18)
.L_18:
        /*002c*/ 	.word	0x00000000
        /*0030*/ 	.short	0x0001
        /*0032*/ 	.short	0x0008
        /*0034*/ 	.byte	0x00, 0xf5, 0x21, 0x00


	//----- nvinfo : EIATTR_KPARAM_INFO
	.align		4
.L_19:
        /*0038*/ 	.byte	0x04, 0x17
        /*003a*/ 	.short	(.L_21 - .L_20)
.L_20:
        /*003c*/ 	.word	0x00000000
        /*0040*/ 	.short	0x0000
        /*0042*/ 	.short	0x0000
        /*0044*/ 	.byte	0x00, 0xf5, 0x21, 0x00


	//----- nvinfo : EIATTR_SPARSE_MMA_MASK
	.align		4
.L_21:
        /*0048*/ 	.byte	0x03, 0x50
        /*004a*/ 	.short	0x0000


	//----- nvinfo : EIATTR_MAXREG_COUNT
	.align		4
        /*004c*/ 	.byte	0x03, 0x1b
        /*004e*/ 	.short	0x00ff


	//----- nvinfo : EIATTR_NUM_BARRIERS
	.align		4
        /*0050*/ 	.byte	0x02, 0x4c
        /*0052*/ 	.byte	0x01
	.zero		1


	//----- nvinfo : EIATTR_MERCURY_ISA_VERSION
	.align		4
        /*0054*/ 	.byte	0x03, 0x5f
        /*0056*/ 	.short	0x0101


	//----- nvinfo : EIATTR_VRC_CTA_INIT_COUNT
	.align		4
        /*0058*/ 	.byte	0x02, 0x4a
	.zero		1
	.zero		1


	//----- nvinfo : EIATTR_EXIT_INSTR_OFFSETS
	.align		4
        /*005c*/ 	.byte	0x04, 0x1c
        /*005e*/ 	.short	(.L_23 - .L_22)


	//   ....[0]....
.L_22:
        /*0060*/ 	.word	0x000001a0


	//   ....[1]....
        /*0064*/ 	.word	0x00000250


	//----- nvinfo : EIATTR_CBANK_PARAM_SIZE
	.align		4
.L_23:
        /*0068*/ 	.byte	0x03, 0x19
        /*006a*/ 	.short	0x0018


	//----- nvinfo : EIATTR_PARAM_CBANK
	.align		4
        /*006c*/ 	.byte	0x04, 0x0a
        /*006e*/ 	.short	(.L_25 - .L_24)
	.align		4
.L_24:
        /*0070*/ 	.word	index@(.nv.constant0._Z24transposeKernelOptimizedPKfPfii)
        /*0074*/ 	.short	0x0380
        /*0076*/ 	.short	0x0018


	//----- nvinfo : EIATTR_SW_WAR
	.align		4
.L_25:
        /*0078*/ 	.byte	0x04, 0x36
        /*007a*/ 	.short	(.L_27 - .L_26)
.L_26:
        /*007c*/ 	.word	0x00000008
.L_27:


//--------------------- .nv.info._Z15transposeKernelPKfPfii --------------------------
	.section	.nv.info._Z15transposeKernelPKfPfii,"",@"SHT_CUDA_INFO"
	.sectionflags	@""
	.align	4


	//----- nvinfo : EIATTR_CUDA_API_VERSION
	.align		4
        /*0000*/ 	.byte	0x04, 0x37
        /*0002*/ 	.short	(.L_29 - .L_28)
.L_28:
        /*0004*/ 	.word	0x00000082


	//----- nvinfo : EIATTR_KPARAM_INFO
	.align		4
.L_29:
        /*0008*/ 	.byte	0x04, 0x17
        /*000a*/ 	.short	(.L_31 - .L_30)
.L_30:
        /*000c*/ 	.word	0x00000000
        /*0010*/ 	.short	0x0003
        /*0012*/ 	.short	0x0014
        /*0014*/ 	.byte	0x00, 0xf0, 0x11, 0x00


	//----- nvinfo : EIATTR_KPARAM_INFO
	.align		4
.L_31:
        /*0018*/ 	.byte	0x04, 0x17
        /*001a*/ 	.short	(.L_33 - .L_32)
.L_32:
        /*001c*/ 	.word	0x00000000
        /*0020*/ 	.short	0x0002
        /*0022*/ 	.short	0x0010
        /*0024*/ 	.byte	0x00, 0xf0, 0x11, 0x00


	//----- nvinfo : EIATTR_KPARAM_INFO
	.align		4
.L_33:
        /*0028*/ 	.byte	0x04, 0x17
        /*002a*/ 	.short	(.L_35 - .L_34)
.L_34:
        /*002c*/ 	.word	0x00000000
        /*0030*/ 	.short	0x0001
        /*0032*/ 	.short	0x0008
        /*0034*/ 	.byte	0x00, 0xf5, 0x21, 0x00


	//----- nvinfo : EIATTR_KPARAM_INFO
	.align		4
.L_35:
        /*0038*/ 	.byte	0x04, 0x17
        /*003a*/ 	.short	(.L_37 - .L_36)
.L_36:
        /*003c*/ 	.word	0x00000000
        /*0040*/ 	.short	0x0000
        /*0042*/ 	.short	0x0000
        /*0044*/ 	.byte	0x00, 0xf5, 0x21, 0x00


	//----- nvinfo : EIATTR_SPARSE_MMA_MASK
	.align		4
.L_37:
        /*0048*/ 	.byte	0x03, 0x50
        /*004a*/ 	.short	0x0000


	//----- nvinfo : EIATTR_MAXREG_COUNT
	.align		4
        /*004c*/ 	.byte	0x03, 0x1b
        /*004e*/ 	.short	0x00ff


	//----- nvinfo : EIATTR_MERCURY_ISA_VERSION
	.align		4
        /*0050*/ 	.byte	0x03, 0x5f
        /*0052*/ 	.short	0x0101


	//----- nvinfo : EIATTR_VRC_CTA_INIT_COUNT
	.align		4
        /*0054*/ 	.byte	0x02, 0x4a
	.zero		1
	.zero		1


	//----- nvinfo : EIATTR_EXIT_INSTR_OFFSETS
	.align		4
        /*0058*/ 	.byte	0x04, 0x1c
        /*005a*/ 	.short	(.L_39 - .L_38)


	//   ....[0]....
.L_38:
        /*005c*/ 	.word	0x000000c0


	//   ....[1]....
        /*0060*/ 	.word	0x00000160


	//----- nvinfo : EIATTR_CBANK_PARAM_SIZE
	.align		4
.L_39:
        /*0064*/ 	.byte	0x03, 0x19
        /*0066*/ 	.short	0x0018


	//----- nvinfo : EIATTR_PARAM_CBANK
	.align		4
        /*0068*/ 	.byte	0x04, 0x0a
        /*006a*/ 	.short	(.L_41 - .L_40)
	.align		4
.L_40:
        /*006c*/ 	.word	index@(.nv.constant0._Z15transposeKernelPKfPfii)
        /*0070*/ 	.short	0x0380
        /*0072*/ 	.short	0x0018


	//----- nvinfo : EIATTR_SW_WAR
	.align		4
.L_41:
        /*0074*/ 	.byte	0x04, 0x36
        /*0076*/ 	.short	(.L_43 - .L_42)
.L_42:
        /*0078*/ 	.word	0x00000008
.L_43:


//--------------------- .nv.callgraph             --------------------------
	.section	.nv.callgraph,"",@"SHT_CUDA_CALLGRAPH"
	.align	4
	.sectionentsize	8
	.align		4
        /*0000*/ 	.word	0x00000000
	.align		4
        /*0004*/ 	.word	0xffffffff
	.align		4
        /*0008*/ 	.word	0x00000000
	.align		4
        /*000c*/ 	.word	0xfffffffe
	.align		4
        /*0010*/ 	.word	0x00000000
	.align		4
        /*0014*/ 	.word	0xfffffffd
	.align		4
        /*0018*/ 	.word	0x00000000
	.align		4
        /*001c*/ 	.word	0xfffffffc


//--------------------- .text._Z24transposeKernelOptimizedPKfPfii --------------------------
	.section	.text._Z24transposeKernelOptimizedPKfPfii,"ax",@progbits
	.align	128
        .global         _Z24transposeKernelOptimizedPKfPfii
        .type           _Z24transposeKernelOptimizedPKfPfii,@function
        .size           _Z24transposeKernelOptimizedPKfPfii,(.L_x_2 - _Z24transposeKernelOptimizedPKfPfii)
        .other          _Z24transposeKernelOptimizedPKfPfii,@"STO_CUDA_ENTRY STV_DEFAULT"
_Z24transposeKernelOptimizedPKfPfii:
.text._Z24transposeKernelOptimizedPKfPfii:
[----:B------:R-:W-:Y:S01]  /*0000*/  LDC R1, c[0x0][0x37c] ;  /* 0x0000df00ff017b82 */ /* 0x000fe20000000800 */
[----:B------:R-:W0:Y:S01]  /*0010*/  S2R R8, SR_TID.Y ;  /* 0x0000000000087919 */ /* 0x000e220000002200 */
[----:B------:R-:W1:Y:S01]  /*0020*/  LDCU.64 UR6, c[0x0][0x390] ;  /* 0x00007200ff0677ac */ /* 0x000e620008000a00 */
[----:B------:R-:W0:Y:S01]  /*0030*/  S2R R9, SR_CTAID.Y ;  /* 0x0000000000097919 */ /* 0x000e220000002600 */
[----:B------:R-:W2:Y:S01]  /*0040*/  LDCU.64 UR4, c[0x0][0x358] ;  /* 0x00006b00ff0477ac */ /* 0x000ea20008000a00 */
[----:B------:R-:W3:Y:S01]  /*0050*/  S2R R7, SR_CTAID.X ;  /* 0x0000000000077919 */ /* 0x000ee20000002500 */
[----:B------:R-:W3:Y:S01]  /*0060*/  S2R R6, SR_TID.X ;  /* 0x0000000000067919 */ /* 0x000ee20000002100 */
[----:B0-----:R-:W-:-:S05]  /*0070*/  IMAD R5, R9, 0x20, R8 ;  /* 0x0000002009057824 */ /* 0x001fca00078e0208 */
[----:B-1----:R-:W-:Y:S01]  /*0080*/  ISETP.GE.AND P0, PT, R5, UR6, PT ;  /* 0x0000000605007c0c */ /* 0x002fe2000bf06270 */
[----:B---3--:R-:W-:-:S05]  /*0090*/  IMAD R0, R7, 0x20, R6 ;  /* 0x0000002007007824 */ /* 0x008fca00078e0206 */
[----:B------:R-:W-:-:S13]  /*00a0*/  ISETP.GE.OR P0, PT, R0, UR7, P0 ;  /* 0x0000000700007c0c */ /* 0x000fda0008706670 */
[----:B------:R-:W0:Y:S01]  /*00b0*/  @!P0 LDC.64 R2, c[0x0][0x380] ;  /* 0x0000e000ff028b82 */ /* 0x000e220000000a00 */
[----:B------:R-:W-:-:S04]  /*00c0*/  @!P0 IMAD R5, R5, UR7, R0 ;  /* 0x0000000705058c24 */ /* 0x000fc8000f8e0200 */
[----:B0-----:R-:W-:-:S06]  /*00d0*/  @!P0 IMAD.WIDE R2, R5, 0x4, R2 ;  /* 0x0000000405028825 */ /* 0x001fcc00078e0202 */
[----:B--2---:R-:W2:Y:S01]  /*00e0*/  @!P0 LDG.E R2, desc[UR4][R2.64] ;  /* 0x0000000402028981 */ /* 0x004ea2000c1e1900 */
[----:B------:R-:W-:Y:S01]  /*00f0*/  @!P0 MOV R0, 0x400 ;  /* 0x0000040000008802 */ /* 0x000fe20000000f00 */
[----:B------:R-:W-:Y:S01]  /*0100*/  IMAD R4, R9, 0x20, R6 ;  /* 0x0000002009047824 */ /* 0x000fe200078e0206 */
[----:B------:R-:W-:Y:S01]  /*0110*/  LEA R7, R7, R8, 0x5 ;  /* 0x0000000807077211 */ /* 0x000fe200078e28ff */
[----:B------:R-:W0:Y:S03]  /*0120*/  @!P0 S2R R5, SR_CgaCtaId ;  /* 0x0000000000058919 */ /* 0x000e260000008800 */
[----:B------:R-:W-:-:S04]  /*0130*/  ISETP.GE.AND P1, PT, R7, UR7, PT ;  /* 0x0000000707007c0c */ /* 0x000fc8000bf26270 */
[----:B------:R-:W-:Y:S02]  /*0140*/  ISETP.GE.OR P1, PT, R4, UR6, P1 ;  /* 0x0000000604007c0c */ /* 0x000fe40008f26670 */
[----:B0-----:R-:W-:-:S05]  /*0150*/  @!P0 LEA R0, R5, R0, 0x18 ;  /* 0x0000000005008211 */ /* 0x001fca00078ec0ff */
[----:B------:R-:W-:-:S05]  /*0160*/  @!P0 IMAD R0, R8, 0x84, R0 ;  /* 0x0000008408008824 */ /* 0x000fca00078e0200 */
[----:B------:R-:W-:-:S05]  /*0170*/  @!P0 LEA R5, R6, R0, 0x2 ;  /* 0x0000000006058211 */ /* 0x000fca00078e10ff */
[----:B--2---:R0:W-:Y:S01]  /*0180*/  @!P0 STS [R5], R2 ;  /* 0x0000000205008388 */ /* 0x0041e20000000800 */
[----:B------:R-:W-:Y:S06]  /*0190*/  BAR.SYNC.DEFER_BLOCKING 0x0 ;  /* 0x0000000000007b1d */ /* 0x000fec0000010000 */
[----:B------:R-:W-:Y:S05]  /*01a0*/  @P1 EXIT ;  /* 0x000000000000194d */ /* 0x000fea0003800000 */
[----:B------:R-:W1:Y:S01]  /*01b0*/  S2R R3, SR_CgaCtaId ;  /* 0x0000000000037919 */ /* 0x000e620000008800 */
[----:B------:R-:W-:Y:S01]  /*01c0*/  MOV R0, 0x400 ;  /* 0x0000040000007802 */ /* 0x000fe20000000f00 */
[----:B------:R-:W-:-:S03]  /*01d0*/  IMAD R7, R7, UR6, R4 ;  /* 0x0000000607077c24 */ /* 0x000fc6000f8e0204 */
[----:B-1----:R-:W-:-:S05]  /*01e0*/  LEA R3, R3, R0, 0x18 ;  /* 0x0000000003037211 */ /* 0x002fca00078ec0ff */
[----:B------:R-:W-:Y:S02]  /*01f0*/  IMAD R0, R6, 0x84, R3 ;  /* 0x0000008406007824 */ /* 0x000fe400078e0203 */
[----:B0-----:R-:W0:Y:S02]  /*0200*/  LDC.64 R2, c[0x0][0x388] ;  /* 0x0000e200ff027b82 */ /* 0x001e240000000a00 */
[----:B------:R-:W-:-:S05]  /*0210*/  IMAD R0, R8, 0x4, R0 ;  /* 0x0000000408007824 */ /* 0x000fca00078e0200 */
[----:B------:R-:W1:Y:S01]  /*0220*/  LDS R5, [R0] ;  /* 0x0000000000057984 */ /* 0x000e620000000800 */
[----:B0-----:R-:W-:-:S05]  /*0230*/  IMAD.WIDE R2, R7, 0x4, R2 ;  /* 0x0000000407027825 */ /* 0x001fca00078e0202 */
[----:B-1----:R-:W-:Y:S01]  /*0240*/  STG.E desc[UR4][R2.64], R5 ;  /* 0x0000000502007986 */ /* 0x002fe2000c101904 */
[----:B------:R-:W-:Y:S05]  /*0250*/  EXIT ;  /* 0x000000000000794d */ /* 0x000fea0003800000 */
.L_x_0:
[----:B------:R-:W-:-:S00]  /*0260*/  BRA `(.L_x_0) ;  /* 0xfffffffc00fc7947 */ /* 0x000fc0000383ffff */
[----:B------:R-:W-:-:S00]  /*0270*/  NOP ;  /* 0x0000000000007918 */ /* 0x000fc00000000000 */
        /* <DEDUP_REMOVED lines=8> */
.L_x_2:


//--------------------- .text._Z15transposeKernelPKfPfii --------------------------
	.section	.text._Z15transposeKernelPKfPfii,"ax",@progbits
	.align	128
        .global         _Z15transposeKernelPKfPfii
        .type           _Z15transposeKernelPKfPfii,@function
        .size           _Z15transposeKernelPKfPfii,(.L_x_3 - _Z15transposeKernelPKfPfii)
        .other          _Z15transposeKernelPKfPfii,@"STO_CUDA_ENTRY STV_DEFAULT"
_Z15transposeKernelPKfPfii:
.text._Z15transposeKernelPKfPfii:
[----:B------:R-:W-:Y:S01]  /*0000*/  LDC R1, c[0x0][0x37c] ;  /* 0x0000df00ff017b82 */ /* 0x000fe20000000800 */
[----:B------:R-:W0:Y:S07]  /*0010*/  S2R R2, SR_TID.X ;  /* 0x0000000000027919 */ /* 0x000e2e0000002100 */
[----:B------:R-:W1:Y:S01]  /*0020*/  LDC R0, c[0x0][0x364] ;  /* 0x0000d900ff007b82 */ /* 0x000e620000000800 */
[----:B------:R-:W2:Y:S01]  /*0030*/  LDCU.64 UR6, c[0x0][0x390] ;  /* 0x00007200ff0677ac */ /* 0x000ea20008000a00 */
[----:B------:R-:W1:Y:S06]  /*0040*/  S2R R3, SR_TID.Y ;  /* 0x0000000000037919 */ /* 0x000e6c0000002200 */
[----:B------:R-:W0:Y:S08]  /*0050*/  S2UR UR5, SR_CTAID.X ;  /* 0x00000000000579c3 */ /* 0x000e300000002500 */
[----:B------:R-:W0:Y:S08]  /*0060*/  LDC R7, c[0x0][0x360] ;  /* 0x0000d800ff077b82 */ /* 0x000e300000000800 */
[----:B------:R-:W1:Y:S01]  /*0070*/  S2UR UR4, SR_CTAID.Y ;  /* 0x00000000000479c3 */ /* 0x000e620000002600 */
[----:B0-----:R-:W-:-:S05]  /*0080*/  IMAD R7, R7, UR5, R2 ;  /* 0x0000000507077c24 */ /* 0x001fca000f8e0202 */
[----:B--2---:R-:W-:Y:S01]  /*0090*/  ISETP.GE.AND P0, PT, R7, UR7, PT ;  /* 0x0000000707007c0c */ /* 0x004fe2000bf06270 */
[----:B-1----:R-:W-:-:S05]  /*00a0*/  IMAD R0, R0, UR4, R3 ;  /* 0x0000000400007c24 */ /* 0x002fca000f8e0203 */
[----:B------:R-:W-:-:S13]  /*00b0*/  ISETP.GE.OR P0, PT, R0, UR6, P0 ;  /* 0x0000000600007c0c */ /* 0x000fda0008706670 */
[----:B------:R-:W-:Y:S05]  /*00c0*/  @P0 EXIT ;  /* 0x000000000000094d */ /* 0x000fea0003800000 */
[----:B------:R-:W0:Y:S01]  /*00d0*/  LDC.64 R2, c[0x0][0x380] ;  /* 0x0000e000ff027b82 */ /* 0x000e220000000a00 */
[----:B------:R-:W1:Y:S01]  /*00e0*/  LDCU.64 UR4, c[0x0][0x358] ;  /* 0x00006b00ff0477ac */ /* 0x000e620008000a00 */
[----:B------:R-:W-:-:S04]  /*00f0*/  IMAD R5, R0, UR7, R7 ;  /* 0x0000000700057c24 */ /* 0x000fc8000f8e0207 */
[----:B0-----:R-:W-:Y:S02]  /*0100*/  IMAD.WIDE R2, R5, 0x4, R2 ;  /* 0x0000000405027825 */ /* 0x001fe400078e0202 */
[----:B------:R-:W0:Y:S04]  /*0110*/  LDC.64 R4, c[0x0][0x388] ;  /* 0x0000e200ff047b82 */ /* 0x000e280000000a00 */
[----:B-1----:R-:W2:Y:S01]  /*0120*/  LDG.E R3, desc[UR4][R2.64] ;  /* 0x0000000402037981 */ /* 0x002ea2000c1e1900 */
[----:B------:R-:W-:-:S04]  /*0130*/  IMAD R7, R7, UR6, R0 ;  /* 0x0000000607077c24 */ /* 0x000fc8000f8e0200 */
[----:B0-----:R-:W-:-:S05]  /*0140*/  IMAD.WIDE R4, R7, 0x4, R4 ;  /* 0x0000000407047825 */ /* 0x001fca00078e0204 */
[----:B--2---:R-:W-:Y:S01]  /*0150*/  STG.E desc[UR4][R4.64], R3 ;  /* 0x0000000304007986 */ /* 0x004fe2000c101904 */
[----:B------:R-:W-:Y:S05]  /*0160*/  EXIT ;  /* 0x000000000000794d */ /* 0x000fea0003800000 */
.L_x_1:
        /* <DEDUP_REMOVED lines=9> */
.L_x_3:


//--------------------- .nv.shared._Z24transposeKernelOptimizedPKfPfii --------------------------
	.section	.nv.shared._Z24transposeKernelOptimizedPKfPfii,"aw",@nobits
	.sectionflags	@""
	.align	4
.nv.shared._Z24transposeKernelOptimizedPKfPfii:
	.zero		5248


//--------------------- .nv.shared.reserved.0     --------------------------
	.section	.nv.shared.reserved.0,"aw",@nobits
	.weak		__nv_reservedSMEM_offset_0_alias
	.size		__nv_reservedSMEM_offset_0_alias, 0, 64
	.other		__nv_reservedSMEM_offset_0_alias,@"STO_CUDA_RESERVED_SHARED STV_DEFAULT"
__nv_reservedSMEM_offset_0_alias:
	.zero		0
	.zero		64


//--------------------- .nv.constant0._Z24transposeKernelOptimizedPKfPfii --------------------------
	.section	.nv.constant0._Z24transposeKernelOptimizedPKfPfii,"a",@progbits
	.sectionflags	@""
	.align	4
.nv.constant0._Z24transposeKernelOptimizedPKfPfii:
	.zero		920


//--------------------- .nv.constant0._Z15transposeKernelPKfPfii --------------------------
	.section	.nv.constant0._Z15transposeKernelPKfPfii,"a",@progbits
	.sectionflags	@""
	.align	4
.nv.constant0._Z15transposeKernelPKfPfii:
	.zero		920


//--------------------- SYMBOLS --------------------------

	.type		.nv.reservedSmem.offset0,@object
	.size		.nv.reservedSmem.offset0,0x4
	.type		.nv.reservedSmem.cap,@object
	.size		.nv.reservedSmem.cap,0x4
